//
// Generated by NVIDIA NVVM Compiler
//
// Compiler Build ID: CL-36424714
// Cuda compilation tools, release 13.0, V13.0.88
// Based on NVVM 20.0.0
//

.version 9.0
.target sm_100
.address_size 64

	// .globl	_Z16alf_annual_insolPdS_ii

.visible .entry _Z16alf_annual_insolPdS_ii(
	.param .u64 .ptr .align 1 _Z16alf_annual_insolPdS_ii_param_0,
	.param .u64 .ptr .align 1 _Z16alf_annual_insolPdS_ii_param_1,
	.param .u32 _Z16alf_annual_insolPdS_ii_param_2,
	.param .u32 _Z16alf_annual_insolPdS_ii_param_3
)
{
	.reg .pred 	%p<2>;
	.reg .b32 	%r<8>;
	.reg .b64 	%rd<8>;
	.reg .b64 	%fd<9>;

	ld.param.u64 	%rd1, [_Z16alf_annual_insolPdS_ii_param_0];
	ld.param.u64 	%rd2, [_Z16alf_annual_insolPdS_ii_param_1];
	ld.param.u32 	%r2, [_Z16alf_annual_insolPdS_ii_param_2];
	ld.param.u32 	%r3, [_Z16alf_annual_insolPdS_ii_param_3];
	mov.u32 	%r4, %ctaid.x;
	mov.u32 	%r5, %ntid.x;
	mov.u32 	%r6, %tid.x;
	mad.lo.s32 	%r1, %r4, %r5, %r6;
	setp.ge.s32 	%p1, %r1, %r3;
	@%p1 bra 	$L__BB0_2;
	cvta.to.global.u64 	%rd3, %rd1;
	cvta.to.global.u64 	%rd4, %rd2;
	mul.wide.s32 	%rd5, %r1, 8;
	add.s64 	%rd6, %rd3, %rd5;
	ld.global.f64 	%fd1, [%rd6];
	add.s32 	%r7, %r2, -1;
	cvt.rn.f64.s32 	%fd2, %r7;
	mul.f64 	%fd3, %fd1, %fd2;
	cvt.rn.f64.s32 	%fd4, %r2;
	div.rn.f64 	%fd5, %fd3, %fd4;
	add.s64 	%rd7, %rd4, %rd5;
	ld.global.f64 	%fd6, [%rd7];
	div.rn.f64 	%fd7, %fd6, %fd4;
	add.f64 	%fd8, %fd5, %fd7;
	st.global.f64 	[%rd6], %fd8;
$L__BB0_2:
	ret;

}


// ===== COMPILED SASS (sm_100) =====

	.target	sm_100

	.elftype	@"ET_EXEC"


//--------------------- .note.nv.tkinfo           --------------------------
	.section	.note.nv.tkinfo,"",@"SHT_NOTE"
	.sectionflags	@"SHF_NOTE_NV_TKINFO"
	.tkinfo
        /*0018*/ 	.word	0x00000002
        /*0030*/ 	.string	""
        /*0030*/ 	.string	"ptxas"
        /*0030*/ 	.string	"Cuda compilation tools, release 13.0, V13.0.88"
        /*0030*/ 	.string	"Build cuda_13.0.r13.0/compiler.36424714_0"
        /*0030*/ 	.string	"-arch sm_100 -m 64 "



//--------------------- .note.nv.cuinfo           --------------------------
	.section	.note.nv.cuinfo,"",@"SHT_NOTE"
	.sectionflags	@"SHF_NOTE_NV_CUINFO"
        /*0018*/ 	.short	0x0002
        /*001a*/ 	.short	0x0064
        /*001c*/ 	.short	0x0082
	.zero		2


//--------------------- .nv.info                  --------------------------
	.section	.nv.info,"",@"SHT_CUDA_INFO"
	.align	4


	//----- nvinfo : EIATTR_REGCOUNT
	.align		4
        /*0000*/ 	.byte	0x04, 0x2f
        /*0002*/ 	.short	(.L_1 - .L_0)
	.align		4
.L_0:
        /*0004*/ 	.word	index@(_Z16alf_annual_insolPdS_ii)
        /*0008*/ 	.word	0x0000001e


	//----- nvinfo : EIATTR_FRAME_SIZE
	.align		4
.L_1:
        /*000c*/ 	.byte	0x04, 0x11
        /*000e*/ 	.short	(.L_3 - .L_2)
	.align		4
.L_2:
        /*0010*/ 	.word	index@($__internal_0_$__cuda_sm20_div_rn_f64_full)
        /*0014*/ 	.word	0x00000000


	//----- nvinfo : EIATTR_FRAME_SIZE
	.align		4
.L_3:
        /*0018*/ 	.byte	0x04, 0x11
        /*001a*/ 	.short	(.L_5 - .L_4)
	.align		4
.L_4:
        /*001c*/ 	.word	index@(_Z16alf_annual_insolPdS_ii)
        /*0020*/ 	.word	0x00000000


	//----- nvinfo : EIATTR_MIN_STACK_SIZE
	.align		4
.L_5:
        /*0024*/ 	.byte	0x04, 0x12
        /*0026*/ 	.short	(.L_7 - .L_6)
	.align		4
.L_6:
        /*0028*/ 	.word	index@(_Z16alf_annual_insolPdS_ii)
        /*002c*/ 	.word	0x00000000
.L_7:


//--------------------- .nv.compat                --------------------------
	.section	.nv.compat,"",@"SHT_CUDA_COMPAT_INFO"
	.align	4
        /*0000*/ 	.byte	0x02, 0x09, 0x00, 0x00, 0x02, 0x02, 0x01, 0x00, 0x02, 0x05, 0x05, 0x00, 0x03, 0x07, 0x01, 0x01
        /*0010*/ 	.byte	0x02, 0x03, 0x00, 0x00, 0x02, 0x06, 0x01, 0x00, 0x04, 0x0b, 0x08, 0x00, 0x01, 0x00, 0x00, 0x00
        /*0020*/ 	.byte	0x00, 0x00, 0x00, 0x00


//--------------------- .nv.info._Z16alf_annual_insolPdS_ii --------------------------
	.section	.nv.info._Z16alf_annual_insolPdS_ii,"",@"SHT_CUDA_INFO"
	.sectionflags	@""
	.align	4


	//----- nvinfo : EIATTR_CUDA_API_VERSION
	.align		4
        /*0000*/ 	.byte	0x04, 0x37
        /*0002*/ 	.short	(.L_9 - .L_8)
.L_8:
        /*0004*/ 	.word	0x00000082


	//----- nvinfo : EIATTR_KPARAM_INFO
	.align		4
.L_9:
        /*0008*/ 	.byte	0x04, 0x17
        /*000a*/ 	.short	(.L_11 - .L_10)
.L_10:
        /*000c*/ 	.word	0x00000000
        /*0010*/ 	.short	0x0003
        /*0012*/ 	.short	0x0014
        /*0014*/ 	.byte	0x00, 0xf0, 0x11, 0x00


	//----- nvinfo : EIATTR_KPARAM_INFO
	.align		4
.L_11:
        /*0018*/ 	.byte	0x04, 0x17
        /*001a*/ 	.short	(.L_13 - .L_12)
.L_12:
        /*001c*/ 	.word	0x00000000
        /*0020*/ 	.short	0x0002
        /*0022*/ 	.short	0x0010
        /*0024*/ 	.byte	0x00, 0xf0, 0x11, 0x00


	//----- nvinfo : EIATTR_KPARAM_INFO
	.align		4
.L_13:
        /*0028*/ 	.byte	0x04, 0x17
        /*002a*/ 	.short	(.L_15 - .L_14)
.L_14:
        /*002c*/ 	.word	0x00000000
        /*0030*/ 	.short	0x0001
        /*0032*/ 	.short	0x0008
        /*0034*/ 	.byte	0x00, 0xf5, 0x21, 0x00


	//----- nvinfo : EIATTR_KPARAM_INFO
	.align		4
.L_15:
        /*0038*/ 	.byte	0x04, 0x17
        /*003a*/ 	.short	(.L_17 - .L_16)
.L_16:
        /*003c*/ 	.word	0x00000000
        /*0040*/ 	.short	0x0000
        /*0042*/ 	.short	0x0000
        /*0044*/ 	.byte	0x00, 0xf5, 0x21, 0x00


	//----- nvinfo : EIATTR_SPARSE_MMA_MASK
	.align		4
.L_17:
        /*0048*/ 	.byte	0x03, 0x50
        /*004a*/ 	.short	0x0000


	//----- nvinfo : EIATTR_MAXREG_COUNT
	.align		4
        /*004c*/ 	.byte	0x03, 0x1b
        /*004e*/ 	.short	0x00ff


	//----- nvinfo : EIATTR_MERCURY_ISA_VERSION
	.align		4
        /*0050*/ 	.byte	0x03, 0x5f
        /*0052*/ 	.short	0x0101


	//----- nvinfo : EIATTR_VRC_CTA_INIT_COUNT
	.align		4
        /*0054*/ 	.byte	0x02, 0x4a
	.zero		1
	.zero		1


	//----- nvinfo : EIATTR_EXIT_INSTR_OFFSETS
	.align		4
        /*0058*/ 	.byte	0x04, 0x1c
        /*005a*/ 	.short	(.L_19 - .L_18)


	//   ....[0]....
.L_18:
        /*005c*/ 	.word	0x00000070


	//   ....[1]....
        /*0060*/ 	.word	0x00000460


	//----- nvinfo : EIATTR_CRS_STACK_SIZE
	.align		4
.L_19:
        /*0064*/ 	.byte	0x04, 0x1e
        /*0066*/ 	.short	(.L_21 - .L_20)
.L_20:
        /*0068*/ 	.word	0x00000000


	//----- nvinfo : EIATTR_CBANK_PARAM_SIZE
	.align		4
.L_21:
        /*006c*/ 	.byte	0x03, 0x19
        /*006e*/ 	.short	0x0018


	//----- nvinfo : EIATTR_PARAM_CBANK
	.align		4
        /*0070*/ 	.byte	0x04, 0x0a
        /*0072*/ 	.short	(.L_23 - .L_22)
	.align		4
.L_22:
        /*0074*/ 	.word	index@(.nv.constant0._Z16alf_annual_insolPdS_ii)
        /*0078*/ 	.short	0x0380
        /*007a*/ 	.short	0x0018


	//----- nvinfo : EIATTR_SW_WAR
	.align		4
.L_23:
        /*007c*/ 	.byte	0x04, 0x36
        /*007e*/ 	.short	(.L_25 - .L_24)
.L_24:
        /*0080*/ 	.word	0x00000008
.L_25:


//--------------------- .nv.callgraph             --------------------------
	.section	.nv.callgraph,"",@"SHT_CUDA_CALLGRAPH"
	.align	4
	.sectionentsize	8
	.align		4
        /*0000*/ 	.word	0x00000000
	.align		4
        /*0004*/ 	.word	0xffffffff
	.align		4
        /*0008*/ 	.word	0x00000000
	.align		4
        /*000c*/ 	.word	0xfffffffe
	.align		4
        /*0010*/ 	.word	0x00000000
	.align		4
        /*0014*/ 	.word	0xfffffffd
	.align		4
        /*0018*/ 	.word	0x00000000
	.align		4
        /*001c*/ 	.word	0xfffffffc


//--------------------- .text._Z16alf_annual_insolPdS_ii --------------------------
	.section	.text._Z16alf_annual_insolPdS_ii,"ax",@progbits
	.align	128
        .global         _Z16alf_annual_insolPdS_ii
        .type           _Z16alf_annual_insolPdS_ii,@function
        .size           _Z16alf_annual_insolPdS_ii,(.L_x_10 - _Z16alf_annual_insolPdS_ii)
        .other          _Z16alf_annual_insolPdS_ii,@"STO_CUDA_ENTRY STV_DEFAULT"
_Z16alf_annual_insolPdS_ii:
.text._Z16alf_annual_insolPdS_ii:
[----:B------:R-:W-:Y:S01]  /*0000*/  LDC R1, c[0x0][0x37c] ;  /* 0x0000df00ff017b82 */ /* 0x000fe20000000800 */
[----:B------:R-:W0:Y:S07]  /*0010*/  S2R R3, SR_TID.X ;  /* 0x0000000000037919 */ /* 0x000e2e0000002100 */
[----:B------:R-:W0:Y:S01]  /*0020*/  S2UR UR4, SR_CTAID.X ;  /* 0x00000000000479c3 */ /* 0x000e220000002500 */
[----:B------:R-:W1:Y:S07]  /*0030*/  LDCU UR5, c[0x0][0x394] ;  /* 0x00007280ff0577ac */ /* 0x000e6e0008000800 */
[----:B------:R-:W0:Y:S02]  /*0040*/  LDC R16, c[0x0][0x360] ;  /* 0x0000d800ff107b82 */ /* 0x000e240000000800 */
[----:B0-----:R-:W-:-:S05]  /*0050*/  IMAD R16, R16, UR4, R3 ;  /* 0x0000000410107c24 */ /* 0x001fca000f8e0203 */
[----:B-1----:R-:W-:-:S13]  /*0060*/  ISETP.GE.AND P0, PT, R16, UR5, PT ;  /* 0x0000000510007c0c */ /* 0x002fda000bf06270 */
[----:B------:R-:W-:Y:S05]  /*0070*/  @P0 EXIT ;  /* 0x000000000000094d */ /* 0x000fea0003800000 */
[----:B------:R-:W0:Y:S01]  /*0080*/  LDC.64 R6, c[0x0][0x380] ;  /* 0x0000e000ff067b82 */ /* 0x000e220000000a00 */
[----:B------:R-:W1:Y:S01]  /*0090*/  LDCU.64 UR6, c[0x0][0x358] ;  /* 0x00006b00ff0677ac */ /* 0x000e620008000a00 */
[----:B------:R-:W2:Y:S01]  /*00a0*/  LDCU UR4, c[0x0][0x390] ;  /* 0x00007200ff0477ac */ /* 0x000ea20008000800 */
[----:B0-----:R-:W-:-:S05]  /*00b0*/  IMAD.WIDE R6, R16, 0x8, R6 ;  /* 0x0000000810067825 */ /* 0x001fca00078e0206 */
[----:B-1----:R-:W3:Y:S01]  /*00c0*/  LDG.E.64 R2, desc[UR6][R6.64] ;  /* 0x0000000606027981 */ /* 0x002ee2000c1e1b00 */
[----:B--2---:R-:W0:Y:S01]  /*00d0*/  I2F.F64 R8, UR4 ;  /* 0x0000000400087d12 */ /* 0x004e220008201c00 */
[----:B------:R-:W-:Y:S01]  /*00e0*/  IMAD.MOV.U32 R10, RZ, RZ, 0x1 ;  /* 0x00000001ff0a7424 */ /* 0x000fe200078e00ff */
[----:B------:R-:W-:Y:S01]  /*00f0*/  UIADD3 UR4, UPT, UPT, UR4, -0x1, URZ ;  /* 0xffffffff04047890 */ /* 0x000fe2000fffe0ff */
[----:B------:R-:W-:Y:S05]  /*0100*/  BSSY.RECONVERGENT B0, `(.L_x_0) ;  /* 0x0000018000007945 */ /* 0x000fea0003800200 */
[----:B0-----:R-:W0:Y:S02]  /*0110*/  MUFU.RCP64H R11, R9 ;  /* 0x00000009000b7308 */ /* 0x001e240000001800 */
[----:B0-----:R-:W-:-:S08]  /*0120*/  DFMA R4, -R8, R10, 1 ;  /* 0x3ff000000804742b */ /* 0x001fd0000000010a */
[----:B------:R-:W-:Y:S02]  /*0130*/  DFMA R12, R4, R4, R4 ;  /* 0x00000004040c722b */ /* 0x000fe40000000004 */
[----:B------:R-:W3:Y:S06]  /*0140*/  I2F.F64 R4, UR4 ;  /* 0x0000000400047d12 */ /* 0x000eec0008201c00 */
[----:B------:R-:W-:-:S08]  /*0150*/  DFMA R12, R10, R12, R10 ;  /* 0x0000000c0a0c722b */ /* 0x000fd0000000000a */
[----:B------:R-:W-:-:S08]  /*0160*/  DFMA R10, -R8, R12, 1 ;  /* 0x3ff00000080a742b */ /* 0x000fd0000000010c */
[----:B------:R-:W-:Y:S02]  /*0170*/  DFMA R10, R12, R10, R12 ;  /* 0x0000000a0c0a722b */ /* 0x000fe4000000000c */
[----:B---3--:R-:W-:-:S08]  /*0180*/  DMUL R4, R2, R4 ;  /* 0x0000000402047228 */ /* 0x008fd00000000000 */
[----:B------:R-:W-:Y:S02]  /*0190*/  DMUL R2, R4, R10 ;  /* 0x0000000a04027228 */ /* 0x000fe40000000000 */
[----:B------:R-:W-:-:S06]  /*01a0*/  FSETP.GEU.AND P1, PT, |R5|, 6.5827683646048100446e-37, PT ;  /* 0x036000000500780b */ /* 0x000fcc0003f2e200 */
[----:B------:R-:W-:-:S08]  /*01b0*/  DFMA R12, -R8, R2, R4 ;  /* 0x00000002080c722b */ /* 0x000fd00000000104 */
[----:B------:R-:W-:-:S10]  /*01c0*/  DFMA R2, R10, R12, R2 ;  /* 0x0000000c0a02722b */ /* 0x000fd40000000002 */
[----:B------:R-:W-:-:S05]  /*01d0*/  FFMA R0, RZ, R9, R3 ;  /* 0x00000009ff007223 */ /* 0x000fca0000000003 */
[----:B------:R-:W-:-:S13]  /*01e0*/  FSETP.GT.AND P0, PT, |R0|, 1.469367938527859385e-39, PT ;  /* 0x001000000000780b */ /* 0x000fda0003f04200 */
[----:B------:R-:W-:Y:S05]  /*01f0*/  @P0 BRA P1, `(.L_x_1) ;  /* 0x0000000000200947 */ /* 0x000fea0000800000 */
[----:B------:R-:W-:Y:S01]  /*0200*/  IMAD.MOV.U32 R12, RZ, RZ, R4 ;  /* 0x000000ffff0c7224 */ /* 0x000fe200078e0004 */
[----:B------:R-:W-:Y:S01]  /*0210*/  MOV R0, 0x260 ;  /* 0x0000026000007802 */ /* 0x000fe20000000f00 */
[----:B------:R-:W-:Y:S02]  /*0220*/  IMAD.MOV.U32 R13, RZ, RZ, R5 ;  /* 0x000000ffff0d7224 */ /* 0x000fe400078e0005 */
[----:B------:R-:W-:Y:S02]  /*0230*/  IMAD.MOV.U32 R10, RZ, RZ, R8 ;  /* 0x000000ffff0a7224 */ /* 0x000fe400078e0008 */
[----:B------:R-:W-:-:S07]  /*0240*/  IMAD.MOV.U32 R11, RZ, RZ, R9 ;  /* 0x000000ffff0b7224 */ /* 0x000fce00078e0009 */
[----:B------:R-:W-:Y:S05]  /*0250*/  CALL.REL.NOINC `($__internal_0_$__cuda_sm20_div_rn_f64_full) ;  /* 0x0000000000847944 */ /* 0x000fea0003c00000 */
[----:B------:R-:W-:Y:S02]  /*0260*/  IMAD.MOV.U32 R2, RZ, RZ, R20 ;  /* 0x000000ffff027224 */ /* 0x000fe400078e0014 */
[----:B------:R-:W-:-:S07]  /*0270*/  IMAD.MOV.U32 R3, RZ, RZ, R21 ;  /* 0x000000ffff037224 */ /* 0x000fce00078e0015 */
.L_x_1:
[----:B------:R-:W-:Y:S05]  /*0280*/  BSYNC.RECONVERGENT B0 ;  /* 0x0000000000007941 */ /* 0x000fea0003800200 */
.L_x_0:
[----:B------:R-:W0:Y:S02]  /*0290*/  LDC.64 R10, c[0x0][0x388] ;  /* 0x0000e200ff0a7b82 */ /* 0x000e240000000a00 */
[----:B0-----:R-:W-:-:S06]  /*02a0*/  IMAD.WIDE R10, R16, 0x8, R10 ;  /* 0x00000008100a7825 */ /* 0x001fcc00078e020a */
[----:B------:R-:W2:Y:S01]  /*02b0*/  LDG.E.64 R10, desc[UR6][R10.64] ;  /* 0x000000060a0a7981 */ /* 0x000ea2000c1e1b00 */
[----:B------:R-:W0:Y:S01]  /*02c0*/  MUFU.RCP64H R5, R9 ;  /* 0x0000000900057308 */ /* 0x000e220000001800 */
[----:B------:R-:W-:Y:S01]  /*02d0*/  IMAD.MOV.U32 R4, RZ, RZ, 0x1 ;  /* 0x00000001ff047424 */ /* 0x000fe200078e00ff */
[----:B------:R-:W-:Y:S05]  /*02e0*/  BSSY.RECONVERGENT B0, `(.L_x_2) ;  /* 0x0000015000007945 */ /* 0x000fea0003800200 */
[----:B0-----:R-:W-:-:S08]  /*02f0*/  DFMA R12, -R8, R4, 1 ;  /* 0x3ff00000080c742b */ /* 0x001fd00000000104 */
[----:B------:R-:W-:-:S08]  /*0300*/  DFMA R12, R12, R12, R12 ;  /* 0x0000000c0c0c722b */ /* 0x000fd0000000000c */
[----:B------:R-:W-:-:S08]  /*0310*/  DFMA R12, R4, R12, R4 ;  /* 0x0000000c040c722b */ /* 0x000fd00000000004 */
[----:B------:R-:W-:-:S08]  /*0320*/  DFMA R4, -R8, R12, 1 ;  /* 0x3ff000000804742b */ /* 0x000fd0000000010c */
[----:B------:R-:W-:-:S08]  /*0330*/  DFMA R14, R12, R4, R12 ;  /* 0x000000040c0e722b */ /* 0x000fd0000000000c */
[----:B--2---:R-:W-:Y:S01]  /*0340*/  DMUL R4, R14, R10 ;  /* 0x0000000a0e047228 */ /* 0x004fe20000000000 */
[----:B------:R-:W-:-:S07]  /*0350*/  FSETP.GEU.AND P1, PT, |R11|, 6.5827683646048100446e-37, PT ;  /* 0x036000000b00780b */ /* 0x000fce0003f2e200 */
        /* <DEDUP_REMOVED lines=13> */
.L_x_3:
[----:B------:R-:W-:Y:S05]  /*0430*/  BSYNC.RECONVERGENT B0 ;  /* 0x0000000000007941 */ /* 0x000fea0003800200 */
.L_x_2:
[----:B------:R-:W-:-:S07]  /*0440*/  DADD R2, R4, R2 ;  /* 0x0000000004027229 */ /* 0x000fce0000000002 */
[----:B------:R-:W-:Y:S01]  /*0450*/  STG.E.64 desc[UR6][R6.64], R2 ;  /* 0x0000000206007986 */ /* 0x000fe2000c101b06 */
[----:B------:R-:W-:Y:S05]  /*0460*/  EXIT ;  /* 0x000000000000794d */ /* 0x000fea0003800000 */
        .weak           $__internal_0_$__cuda_sm20_div_rn_f64_full
        .type           $__internal_0_$__cuda_sm20_div_rn_f64_full,@function
        .size           $__internal_0_$__cuda_sm20_div_rn_f64_full,(.L_x_10 - $__internal_0_$__cuda_sm20_div_rn_f64_full)
$__internal_0_$__cuda_sm20_div_rn_f64_full:
[C---:B------:R-:W-:Y:S01]  /*0470*/  FSETP.GEU.AND P0, PT, |R11|.reuse, 1.469367938527859385e-39, PT ;  /* 0x001000000b00780b */ /* 0x040fe20003f0e200 */
[----:B------:R-:W-:Y:S01]  /*0480*/  IMAD.MOV.U32 R20, RZ, RZ, 0x1 ;  /* 0x00000001ff147424 */ /* 0x000fe200078e00ff */
[----:B------:R-:W-:Y:S01]  /*0490*/  LOP3.LUT R4, R11, 0x800fffff, RZ, 0xc0, !PT ;  /* 0x800fffff0b047812 */ /* 0x000fe200078ec0ff */
[----:B------:R-:W-:Y:S01]  /*04a0*/  BSSY.RECONVERGENT B1, `(.L_x_4) ;  /* 0x0000054000017945 */ /* 0x000fe20003800200 */
[C---:B------:R-:W-:Y:S02]  /*04b0*/  FSETP.GEU.AND P2, PT, |R13|.reuse, 1.469367938527859385e-39, PT ;  /* 0x001000000d00780b */ /* 0x040fe40003f4e200 */
[----:B------:R-:W-:Y:S01]  /*04c0*/  LOP3.LUT R5, R4, 0x3ff00000, RZ, 0xfc, !PT ;  /* 0x3ff0000004057812 */ /* 0x000fe200078efcff */
[----:B------:R-:W-:Y:S01]  /*04d0*/  IMAD.MOV.U32 R4, RZ, RZ, R10 ;  /* 0x000000ffff047224 */ /* 0x000fe200078e000a */
[----:B------:R-:W-:Y:S02]  /*04e0*/  LOP3.LUT R17, R13, 0x7ff00000, RZ, 0xc0, !PT ;  /* 0x7ff000000d117812 */ /* 0x000fe400078ec0ff */
[----:B------:R-:W-:-:S03]  /*04f0*/  LOP3.LUT R26, R11, 0x7ff00000, RZ, 0xc0, !PT ;  /* 0x7ff000000b1a7812 */ /* 0x000fc600078ec0ff */
[----:B------:R-:W-:Y:S01]  /*0500*/  @!P0 DMUL R4, R10, 8.98846567431157953865e+307 ;  /* 0x7fe000000a048828 */ /* 0x000fe20000000000 */
[----:B------:R-:W-:-:S03]  /*0510*/  ISETP.GE.U32.AND P1, PT, R17, R26, PT ;  /* 0x0000001a1100720c */ /* 0x000fc60003f26070 */
[----:B------:R-:W-:Y:S01]  /*0520*/  @!P2 LOP3.LUT R18, R11, 0x7ff00000, RZ, 0xc0, !PT ;  /* 0x7ff000000b12a812 */ /* 0x000fe200078ec0ff */
[----:B------:R-:W-:Y:S01]  /*0530*/  @!P2 IMAD.MOV.U32 R24, RZ, RZ, RZ ;  /* 0x000000ffff18a224 */ /* 0x000fe200078e00ff */
[----:B------:R-:W0:Y:S02]  /*0540*/  MUFU.RCP64H R21, R5 ;  /* 0x0000000500157308 */ /* 0x000e240000001800 */
[----:B------:R-:W-:Y:S01]  /*0550*/  @!P2 ISETP.GE.U32.AND P3, PT, R17, R18, PT ;  /* 0x000000121100a20c */ /* 0x000fe20003f66070 */
[----:B------:R-:W-:Y:S01]  /*0560*/  IMAD.MOV.U32 R18, RZ, RZ, 0x1ca00000 ;  /* 0x1ca00000ff127424 */ /* 0x000fe200078e00ff */
[----:B------:R-:W-:-:S04]  /*0570*/  @!P0 LOP3.LUT R26, R5, 0x7ff00000, RZ, 0xc0, !PT ;  /* 0x7ff00000051a8812 */ /* 0x000fc800078ec0ff */
[----:B------:R-:W-:-:S04]  /*0580*/  @!P2 SEL R19, R18, 0x63400000, !P3 ;  /* 0x634000001213a807 */ /* 0x000fc80005800000 */
[----:B------:R-:W-:-:S04]  /*0590*/  @!P2 LOP3.LUT R19, R19, 0x80000000, R13, 0xf8, !PT ;  /* 0x800000001313a812 */ /* 0x000fc800078ef80d */
[----:B------:R-:W-:Y:S01]  /*05a0*/  @!P2 LOP3.LUT R25, R19, 0x100000, RZ, 0xfc, !PT ;  /* 0x001000001319a812 */ /* 0x000fe200078efcff */
[----:B0-----:R-:W-:Y:S01]  /*05b0*/  DFMA R14, R20, -R4, 1 ;  /* 0x3ff00000140e742b */ /* 0x001fe20000000804 */
[----:B------:R-:W-:-:S07]  /*05c0*/  IMAD.MOV.U32 R19, RZ, RZ, R17 ;  /* 0x000000ffff137224 */ /* 0x000fce00078e0011 */
[----:B------:R-:W-:-:S08]  /*05d0*/  DFMA R14, R14, R14, R14 ;  /* 0x0000000e0e0e722b */ /* 0x000fd0000000000e */
[----:B------:R-:W-:Y:S01]  /*05e0*/  DFMA R20, R20, R14, R20 ;  /* 0x0000000e1414722b */ /* 0x000fe20000000014 */
[----:B------:R-:W-:Y:S01]  /*05f0*/  SEL R15, R18, 0x63400000, !P1 ;  /* 0x63400000120f7807 */ /* 0x000fe20004800000 */
[----:B------:R-:W-:-:S03]  /*0600*/  IMAD.MOV.U32 R14, RZ, RZ, R12 ;  /* 0x000000ffff0e7224 */ /* 0x000fc600078e000c */
[----:B------:R-:W-:-:S03]  /*0610*/  LOP3.LUT R15, R15, 0x800fffff, R13, 0xf8, !PT ;  /* 0x800fffff0f0f7812 */ /* 0x000fc600078ef80d */
[----:B------:R-:W-:-:S03]  /*0620*/  DFMA R22, R20, -R4, 1 ;  /* 0x3ff000001416742b */ /* 0x000fc60000000804 */
[----:B------:R-:W-:-:S05]  /*0630*/  @!P2 DFMA R14, R14, 2, -R24 ;  /* 0x400000000e0ea82b */ /* 0x000fca0000000818 */
[----:B------:R-:W-:-:S05]  /*0640*/  DFMA R22, R20, R22, R20 ;  /* 0x000000161416722b */ /* 0x000fca0000000014 */
[----:B------:R-:W-:-:S03]  /*0650*/  @!P2 LOP3.LUT R19, R15, 0x7ff00000, RZ, 0xc0, !PT ;  /* 0x7ff000000f13a812 */ /* 0x000fc600078ec0ff */
[----:B------:R-:W-:Y:S02]  /*0660*/  DMUL R20, R22, R14 ;  /* 0x0000000e16147228 */ /* 0x000fe40000000000 */
[----:B------:R-:W-:-:S05]  /*0670*/  VIADD R27, R19, 0xffffffff ;  /* 0xffffffff131b7836 */ /* 0x000fca0000000000 */
[----:B------:R-:W-:Y:S01]  /*0680*/  ISETP.GT.U32.AND P0, PT, R27, 0x7feffffe, PT ;  /* 0x7feffffe1b00780c */ /* 0x000fe20003f04070 */
[----:B------:R-:W-:Y:S01]  /*0690*/  VIADD R27, R26, 0xffffffff ;  /* 0xffffffff1a1b7836 */ /* 0x000fe20000000000 */
[----:B------:R-:W-:-:S04]  /*06a0*/  DFMA R24, R20, -R4, R14 ;  /* 0x800000041418722b */ /* 0x000fc8000000000e */
[----:B------:R-:W-:-:S04]  /*06b0*/  ISETP.GT.U32.OR P0, PT, R27, 0x7feffffe, P0 ;  /* 0x7feffffe1b00780c */ /* 0x000fc80000704470 */
[----:B------:R-:W-:-:S09]  /*06c0*/  DFMA R24, R22, R24, R20 ;  /* 0x000000181618722b */ /* 0x000fd20000000014 */
[----:B------:R-:W-:Y:S05]  /*06d0*/  @P0 BRA `(.L_x_5) ;  /* 0x00000000006c0947 */ /* 0x000fea0003800000 */
[----:B------:R-:W-:-:S04]  /*06e0*/  LOP3.LUT R20, R11, 0x7ff00000, RZ, 0xc0, !PT ;  /* 0x7ff000000b147812 */ /* 0x000fc800078ec0ff */
[CC--:B------:R-:W-:Y:S02]  /*06f0*/  VIADDMNMX R12, R17.reuse, -R20.reuse, 0xb9600000, !PT ;  /* 0xb9600000110c7446 */ /* 0x0c0fe40007800914 */
[----:B------:R-:W-:Y:S02]  /*0700*/  ISETP.GE.U32.AND P0, PT, R17, R20, PT ;  /* 0x000000141100720c */ /* 0x000fe40003f06070 */
[----:B------:R-:W-:Y:S02]  /*0710*/  VIMNMX R12, PT, PT, R12, 0x46a00000, PT ;  /* 0x46a000000c0c7848 */ /* 0x000fe40003fe0100 */
[----:B------:R-:W-:Y:S01]  /*0720*/  SEL R13, R18, 0x63400000, !P0 ;  /* 0x63400000120d7807 */ /* 0x000fe20004000000 */
[----:B------:R-:W-:-:S04]  /*0730*/  IMAD.MOV.U32 R18, RZ, RZ, RZ ;  /* 0x000000ffff127224 */ /* 0x000fc800078e00ff */
[----:B------:R-:W-:-:S04]  /*0740*/  IMAD.IADD R12, R12, 0x1, -R13 ;  /* 0x000000010c0c7824 */ /* 0x000fc800078e0a0d */
[----:B------:R-:W-:-:S06]  /*0750*/  VIADD R19, R12, 0x7fe00000 ;  /* 0x7fe000000c137836 */ /* 0x000fcc0000000000 */
[----:B------:R-:W-:-:S10]  /*0760*/  DMUL R20, R24, R18 ;  /* 0x0000001218147228 */ /* 0x000fd40000000000 */
[----:B------:R-:W-:-:S13]  /*0770*/  FSETP.GTU.AND P0, PT, |R21|, 1.469367938527859385e-39, PT ;  /* 0x001000001500780b */ /* 0x000fda0003f0c200 */
[----:B------:R-:W-:Y:S05]  /*0780*/  @P0 BRA `(.L_x_6) ;  /* 0x0000000000940947 */ /* 0x000fea0003800000 */
[----:B------:R-:W-:Y:S01]  /*0790*/  DFMA R4, R24, -R4, R14 ;  /* 0x800000041804722b */ /* 0x000fe2000000000e */
[----:B------:R-:W-:-:S09]  /*07a0*/  IMAD.MOV.U32 R18, RZ, RZ, RZ ;  /* 0x000000ffff127224 */ /* 0x000fd200078e00ff */
[C---:B------:R-:W-:Y:S02]  /*07b0*/  FSETP.NEU.AND P0, PT, R5.reuse, RZ, PT ;  /* 0x000000ff0500720b */ /* 0x040fe40003f0d000 */
[----:B------:R-:W-:-:S04]  /*07c0*/  LOP3.LUT R11, R5, 0x80000000, R11, 0x48, !PT ;  /* 0x80000000050b7812 */ /* 0x000fc800078e480b */
[----:B------:R-:W-:-:S07]  /*07d0*/  LOP3.LUT R19, R11, R19, RZ, 0xfc, !PT ;  /* 0x000000130b137212 */ /* 0x000fce00078efcff */
[----:B------:R-:W-:Y:S05]  /*07e0*/  @!P0 BRA `(.L_x_6) ;  /* 0x00000000007c8947 */ /* 0x000fea0003800000 */
[----:B------:R-:W-:Y:S01]  /*07f0*/  IMAD.MOV R5, RZ, RZ, -R12 ;  /* 0x000000ffff057224 */ /* 0x000fe200078e0a0c */
[----:B------:R-:W-:Y:S01]  /*0800*/  DMUL.RP R18, R24, R18 ;  /* 0x0000001218127228 */ /* 0x000fe20000008000 */
[----:B------:R-:W-:-:S06]  /*0810*/  IMAD.MOV.U32 R4, RZ, RZ, RZ ;  /* 0x000000ffff047224 */ /* 0x000fcc00078e00ff */
[----:B------:R-:W-:-:S03]  /*0820*/  DFMA R4, R20, -R4, R24 ;  /* 0x800000041404722b */ /* 0x000fc60000000018 */
[----:B------:R-:W-:-:S03]  /*0830*/  LOP3.LUT R11, R19, R11, RZ, 0x3c, !PT ;  /* 0x0000000b130b7212 */ /* 0x000fc600078e3cff */
[----:B------:R-:W-:-:S04]  /*0840*/  IADD3 R4, PT, PT, -R12, -0x43300000, RZ ;  /* 0xbcd000000c047810 */ /* 0x000fc80007ffe1ff */
[----:B------:R-:W-:-:S04]  /*0850*/  FSETP.NEU.AND P0, PT, |R5|, R4, PT ;  /* 0x000000040500720b */ /* 0x000fc80003f0d200 */
[----:B------:R-:W-:Y:S02]  /*0860*/  FSEL R20, R18, R20, !P0 ;  /* 0x0000001412147208 */ /* 0x000fe40004000000 */
[----:B------:R-:W-:Y:S01]  /*0870*/  FSEL R21, R11, R21, !P0 ;  /* 0x000000150b157208 */ /* 0x000fe20004000000 */
[----:B------:R-:W-:Y:S06]  /*0880*/  BRA `(.L_x_6) ;  /* 0x0000000000547947 */ /* 0x000fec0003800000 */
.L_x_5:
[----:B------:R-:W-:-:S14]  /*0890*/  DSETP.NAN.AND P0, PT, R12, R12, PT ;  /* 0x0000000c0c00722a */ /* 0x000fdc0003f08000 */
[----:B------:R-:W-:Y:S05]  /*08a0*/  @P0 BRA `(.L_x_7) ;  /* 0x0000000000440947 */ /* 0x000fea0003800000 */
[----:B------:R-:W-:-:S14]  /*08b0*/  DSETP.NAN.AND P0, PT, R10, R10, PT ;  /* 0x0000000a0a00722a */ /* 0x000fdc0003f08000 */
[----:B------:R-:W-:Y:S05]  /*08c0*/  @P0 BRA `(.L_x_8) ;  /* 0x0000000000300947 */ /* 0x000fea0003800000 */
[----:B------:R-:W-:Y:S01]  /*08d0*/  ISETP.NE.AND P0, PT, R19, R26, PT ;  /* 0x0000001a1300720c */ /* 0x000fe20003f05270 */
[----:B------:R-:W-:Y:S02]  /*08e0*/  IMAD.MOV.U32 R20, RZ, RZ, 0x0 ;  /* 0x00000000ff147424 */ /* 0x000fe400078e00ff */
[----:B------:R-:W-:-:S10]  /*08f0*/  IMAD.MOV.U32 R21, RZ, RZ, -0x80000 ;  /* 0xfff80000ff157424 */ /* 0x000fd400078e00ff */
[----:B------:R-:W-:Y:S05]  /*0900*/  @!P0 BRA `(.L_x_6) ;  /* 0x0000000000348947 */ /* 0x000fea0003800000 */
[----:B------:R-:W-:Y:S02]  /*0910*/  ISETP.NE.AND P0, PT, R19, 0x7ff00000, PT ;  /* 0x7ff000001300780c */ /* 0x000fe40003f05270 */
[----:B------:R-:W-:Y:S02]  /*0920*/  LOP3.LUT R21, R13, 0x80000000, R11, 0x48, !PT ;  /* 0x800000000d157812 */ /* 0x000fe400078e480b */
[----:B------:R-:W-:-:S13]  /*0930*/  ISETP.EQ.OR P0, PT, R26, RZ, !P0 ;  /* 0x000000ff1a00720c */ /* 0x000fda0004702670 */
[----:B------:R-:W-:Y:S01]  /*0940*/  @P0 LOP3.LUT R4, R21, 0x7ff00000, RZ, 0xfc, !PT ;  /* 0x7ff0000015040812 */ /* 0x000fe200078efcff */
[----:B------:R-:W-:Y:S02]  /*0950*/  @!P0 IMAD.MOV.U32 R20, RZ, RZ, RZ ;  /* 0x000000ffff148224 */ /* 0x000fe400078e00ff */
[----:B------:R-:W-:Y:S02]  /*0960*/  @P0 IMAD.MOV.U32 R20, RZ, RZ, RZ ;  /* 0x000000ffff140224 */ /* 0x000fe400078e00ff */
[----:B------:R-:W-:Y:S01]  /*0970*/  @P0 IMAD.MOV.U32 R21, RZ, RZ, R4 ;  /* 0x000000ffff150224 */ /* 0x000fe200078e0004 */
[----:B------:R-:W-:Y:S06]  /*0980*/  BRA `(.L_x_6) ;  /* 0x0000000000147947 */ /* 0x000fec0003800000 */
.L_x_8:
[----:B------:R-:W-:Y:S01]  /*0990*/  LOP3.LUT R21, R11, 0x80000, RZ, 0xfc, !PT ;  /* 0x000800000b157812 */ /* 0x000fe200078efcff */
[----:B------:R-:W-:Y:S01]  /*09a0*/  IMAD.MOV.U32 R20, RZ, RZ, R10 ;  /* 0x000000ffff147224 */ /* 0x000fe200078e000a */
[----:B------:R-:W-:Y:S06]  /*09b0*/  BRA `(.L_x_6) ;  /* 0x0000000000087947 */ /* 0x000fec0003800000 */
.L_x_7:
[----:B------:R-:W-:Y:S01]  /*09c0*/  LOP3.LUT R21, R13, 0x80000, RZ, 0xfc, !PT ;  /* 0x000800000d157812 */ /* 0x000fe200078efcff */
[----:B------:R-:W-:-:S07]  /*09d0*/  IMAD.MOV.U32 R20, RZ, RZ, R12 ;  /* 0x000000ffff147224 */ /* 0x000fce00078e000c */
.L_x_6:
[----:B------:R-:W-:Y:S05]  /*09e0*/  BSYNC.RECONVERGENT B1 ;  /* 0x0000000000017941 */ /* 0x000fea0003800200 */
.L_x_4:
[----:B------:R-:W-:Y:S02]  /*09f0*/  IMAD.MOV.U32 R4, RZ, RZ, R0 ;  /* 0x000000ffff047224 */ /* 0x000fe400078e0000 */
[----:B------:R-:W-:-:S04]  /*0a00*/  IMAD.MOV.U32 R5, RZ, RZ, 0x0 ;  /* 0x00000000ff057424 */ /* 0x000fc800078e00ff */
[----:B------:R-:W-:Y:S05]  /*0a10*/  RET.REL.NODEC R4 `(_Z16alf_annual_insolPdS_ii) ;  /* 0xfffffff404787950 */ /* 0x000fea0003c3ffff */
.L_x_9:
[----:B------:R-:W-:-:S00]  /*0a20*/  BRA `(.L_x_9) ;  /* 0xfffffffc00fc7947 */ /* 0x000fc0000383ffff */
[----:B------:R-:W-:-:S00]  /*0a30*/  NOP ;  /* 0x0000000000007918 */ /* 0x000fc00000000000 */
        /* <DEDUP_REMOVED lines=12> */
.L_x_10:


//--------------------- .nv.shared.reserved.0     --------------------------
	.section	.nv.shared.reserved.0,"aw",@nobits
	.weak		__nv_reservedSMEM_offset_0_alias
	.size		__nv_reservedSMEM_offset_0_alias, 0, 64
	.other		__nv_reservedSMEM_offset_0_alias,@"STO_CUDA_RESERVED_SHARED STV_DEFAULT"
__nv_reservedSMEM_offset_0_alias:
	.zero		0
	.zero		64


//--------------------- .nv.constant0._Z16alf_annual_insolPdS_ii --------------------------
	.section	.nv.constant0._Z16alf_annual_insolPdS_ii,"a",@progbits
	.sectionflags	@""
	.align	4
.nv.constant0._Z16alf_annual_insolPdS_ii:
	.zero		920


//--------------------- SYMBOLS --------------------------

	.type		.nv.reservedSmem.offset0,@object
	.size		.nv.reservedSmem.offset0,0x4
